//
// Generated by NVIDIA NVVM Compiler
//
// Compiler Build ID: CL-36424714
// Cuda compilation tools, release 13.0, V13.0.88
// Based on NVVM 20.0.0
//

.version 9.0
.target sm_100
.address_size 64

	// .globl	_Z10checkIndexv
.extern .func  (.param .b32 func_retval0) vprintf
(
	.param .b64 vprintf_param_0,
	.param .b64 vprintf_param_1
)
;
.global .align 1 .b8 $str[81] = {116, 104, 114, 101, 97, 100, 73, 100, 120, 58, 32, 40, 37, 100, 44, 32, 37, 100, 41, 32, 32, 98, 108, 111, 99, 107, 73, 100, 120, 58, 32, 40, 37, 100, 44, 32, 37, 100, 41, 32, 10, 98, 108, 111, 99, 107, 68, 105, 109, 58, 32, 40, 37, 100, 44, 32, 37, 100, 41, 32, 32, 103, 114, 105, 100, 68, 105, 109, 58, 32, 40, 37, 100, 44, 32, 37, 100, 41, 10, 10};

.visible .entry _Z10checkIndexv()
{
	.local .align 16 .b8 	__local_depot0[32];
	.reg .b64 	%SP;
	.reg .b64 	%SPL;
	.reg .pred 	%p<4>;
	.reg .b32 	%r<23>;
	.reg .b64 	%rd<5>;

	mov.u64 	%SPL, __local_depot0;
	cvta.local.u64 	%SP, %SPL;
	mov.u32 	%r1, %tid.x;
	mov.u32 	%r2, %ntid.x;
	mov.u32 	%r3, %tid.y;
	mov.u32 	%r4, %ntid.y;
	mov.u32 	%r5, %ctaid.x;
	mov.u32 	%r6, %ctaid.y;
	add.s32 	%r12, %r6, %r5;
	mad.lo.s32 	%r13, %r3, %r4, %r12;
	mad.lo.s32 	%r7, %r1, %r2, %r13;
	setp.lt.u32 	%p1, %r7, 2;
	@%p1 bra 	$L__BB0_4;
	mov.b32 	%r21, 0;
	mov.b32 	%r20, 1;
	mov.u32 	%r22, %r21;
$L__BB0_2:
	mov.u32 	%r10, %r22;
	mov.u32 	%r8, %r20;
	setp.lt.s32 	%p2, %r10, %r7;
	add.s32 	%r20, %r21, %r8;
	mov.u32 	%r21, %r8;
	mov.u32 	%r22, %r20;
	@%p2 bra 	$L__BB0_2;
	setp.ne.s32 	%p3, %r10, %r7;
	@%p3 bra 	$L__BB0_5;
$L__BB0_4:
	add.u64 	%rd1, %SP, 0;
	add.u64 	%rd2, %SPL, 0;
	mov.u32 	%r16, %nctaid.x;
	mov.u32 	%r17, %nctaid.y;
	st.local.v4.u32 	[%rd2], {%r1, %r3, %r5, %r6};
	st.local.v4.u32 	[%rd2+16], {%r2, %r4, %r16, %r17};
	mov.u64 	%rd3, $str;
	cvta.global.u64 	%rd4, %rd3;
	{ // callseq 0, 0
	.param .b64 param0;
	st.param.b64 	[param0], %rd4;
	.param .b64 param1;
	st.param.b64 	[param1], %rd1;
	.param .b32 retval0;
	call.uni (retval0), 
	vprintf, 
	(
	param0, 
	param1
	);
	ld.param.b32 	%r18, [retval0];
	} // callseq 0
$L__BB0_5:
	ret;

}


// ===== COMPILED SASS (sm_100) =====

	.target	sm_100

	.elftype	@"ET_EXEC"


//--------------------- .note.nv.tkinfo           --------------------------
	.section	.note.nv.tkinfo,"",@"SHT_NOTE"
	.sectionflags	@"SHF_NOTE_NV_TKINFO"
	.tkinfo
        /*0018*/ 	.word	0x00000002
        /*0030*/ 	.string	""
        /*0030*/ 	.string	"ptxas"
        /*0030*/ 	.string	"Cuda compilation tools, release 13.0, V13.0.88"
        /*0030*/ 	.string	"Build cuda_13.0.r13.0/compiler.36424714_0"
        /*0030*/ 	.string	"-arch sm_100 -m 64 "



//--------------------- .note.nv.cuinfo           --------------------------
	.section	.note.nv.cuinfo,"",@"SHT_NOTE"
	.sectionflags	@"SHF_NOTE_NV_CUINFO"
        /*0018*/ 	.short	0x0002
        /*001a*/ 	.short	0x0064
        /*001c*/ 	.short	0x0082
	.zero		2


//--------------------- .nv.info                  --------------------------
	.section	.nv.info,"",@"SHT_CUDA_INFO"
	.align	4


	//----- nvinfo : EIATTR_REGCOUNT
	.align		4
        /*0000*/ 	.byte	0x04, 0x2f
        /*0002*/ 	.short	(.L_2 - .L_1)
	.align		4
.L_1:
        /*0004*/ 	.word	index@(_Z10checkIndexv)
        /*0008*/ 	.word	0x00000018


	//----- nvinfo : EIATTR_FRAME_SIZE
	.align		4
.L_2:
        /*000c*/ 	.byte	0x04, 0x11
        /*000e*/ 	.short	(.L_4 - .L_3)
	.align		4
.L_3:
        /*0010*/ 	.word	index@(_Z10checkIndexv)
        /*0014*/ 	.word	0x00000020


	//----- nvinfo : EIATTR_MIN_STACK_SIZE
	.align		4
.L_4:
        /*0018*/ 	.byte	0x04, 0x12
        /*001a*/ 	.short	(.L_6 - .L_5)
	.align		4
.L_5:
        /*001c*/ 	.word	index@(_Z10checkIndexv)
        /*0020*/ 	.word	0x00000020
.L_6:


//--------------------- .nv.compat                --------------------------
	.section	.nv.compat,"",@"SHT_CUDA_COMPAT_INFO"
	.align	4
        /*0000*/ 	.byte	0x02, 0x09, 0x00, 0x00, 0x02, 0x02, 0x01, 0x00, 0x02, 0x05, 0x05, 0x00, 0x03, 0x07, 0x01, 0x01
        /*0010*/ 	.byte	0x02, 0x03, 0x00, 0x00, 0x02, 0x06, 0x01, 0x00, 0x04, 0x0b, 0x08, 0x00, 0x09, 0x00, 0x00, 0x00
        /*0020*/ 	.byte	0x00, 0x00, 0x00, 0x00


//--------------------- .nv.info._Z10checkIndexv  --------------------------
	.section	.nv.info._Z10checkIndexv,"",@"SHT_CUDA_INFO"
	.sectionflags	@""
	.align	4


	//----- nvinfo : EIATTR_CUDA_API_VERSION
	.align		4
        /*0000*/ 	.byte	0x04, 0x37
        /*0002*/ 	.short	(.L_8 - .L_7)
.L_7:
        /*0004*/ 	.word	0x00000082


	//----- nvinfo : EIATTR_SPARSE_MMA_MASK
	.align		4
.L_8:
        /*0008*/ 	.byte	0x03, 0x50
        /*000a*/ 	.short	0x0000


	//----- nvinfo : EIATTR_MAXREG_COUNT
	.align		4
        /*000c*/ 	.byte	0x03, 0x1b
        /*000e*/ 	.short	0x00ff


	//----- nvinfo : EIATTR_EXTERNS
	.align		4
        /*0010*/ 	.byte	0x04, 0x0f
        /*0012*/ 	.short	(.L_10 - .L_9)


	//   ....[0]....
	.align		4
.L_9:
        /*0014*/ 	.word	index@(vprintf)


	//----- nvinfo : EIATTR_MERCURY_ISA_VERSION
	.align		4
.L_10:
        /*0018*/ 	.byte	0x03, 0x5f
        /*001a*/ 	.short	0x0101


	//----- nvinfo : EIATTR_VRC_CTA_INIT_COUNT
	.align		4
        /*001c*/ 	.byte	0x02, 0x4a
	.zero		1
	.zero		1


	//----- nvinfo : EIATTR_SYSCALL_OFFSETS
	.align		4
        /*0020*/ 	.byte	0x04, 0x46
        /*0022*/ 	.short	(.L_12 - .L_11)


	//   ....[0]....
.L_11:
        /*0024*/ 	.word	0x000002b0


	//----- nvinfo : EIATTR_EXIT_INSTR_OFFSETS
	.align		4
.L_12:
        /*0028*/ 	.byte	0x04, 0x1c
        /*002a*/ 	.short	(.L_14 - .L_13)


	//   ....[0]....
.L_13:
        /*002c*/ 	.word	0x000001f0


	//   ....[1]....
        /*0030*/ 	.word	0x000002c0


	//----- nvinfo : EIATTR_CRS_STACK_SIZE
	.align		4
.L_14:
        /*0034*/ 	.byte	0x04, 0x1e
        /*0036*/ 	.short	(.L_16 - .L_15)
.L_15:
        /*0038*/ 	.word	0x00000000


	//----- nvinfo : EIATTR_SW_WAR
	.align		4
.L_16:
        /*003c*/ 	.byte	0x04, 0x36
        /*003e*/ 	.short	(.L_18 - .L_17)
.L_17:
        /*0040*/ 	.word	0x00000008
.L_18:


//--------------------- .nv.callgraph             --------------------------
	.section	.nv.callgraph,"",@"SHT_CUDA_CALLGRAPH"
	.align	4
	.sectionentsize	8
	.align		4
        /*0000*/ 	.word	0x00000000
	.align		4
        /*0004*/ 	.word	0xffffffff
	.align		4
        /*0008*/ 	.word	index@(_Z10checkIndexv)
	.align		4
        /*000c*/ 	.word	index@(vprintf)
	.align		4
        /*0010*/ 	.word	0x00000000
	.align		4
        /*0014*/ 	.word	0xfffffffe
	.align		4
        /*0018*/ 	.word	0x00000000
	.align		4
        /*001c*/ 	.word	0xfffffffd
	.align		4
        /*0020*/ 	.word	0x00000000
	.align		4
        /*0024*/ 	.word	0xfffffffc


//--------------------- .nv.constant4             --------------------------
	.section	.nv.constant4,"a",@progbits
	.align	8
	.align		8
.nv.constant4:
        /*0000*/ 	.dword	vprintf
	.align		8
        /*0008*/ 	.dword	$str


//--------------------- .text._Z10checkIndexv     --------------------------
	.section	.text._Z10checkIndexv,"ax",@progbits
	.align	128
        .global         _Z10checkIndexv
        .type           _Z10checkIndexv,@function
        .size           _Z10checkIndexv,(.L_x_6 - _Z10checkIndexv)
        .other          _Z10checkIndexv,@"STO_CUDA_ENTRY STV_DEFAULT"
_Z10checkIndexv:
.text._Z10checkIndexv:
[----:B------:R-:W0:Y:S01]  /*0000*/  LDC R1, c[0x0][0x37c] ;  /* 0x0000df00ff017b82 */ /* 0x000e220000000800 */
[----:B------:R-:W1:Y:S01]  /*0010*/  S2R R10, SR_CTAID.X ;  /* 0x00000000000a7919 */ /* 0x000e620000002500 */
[----:B------:R-:W2:Y:S06]  /*0020*/  LDCU UR5, c[0x0][0x2fc] ;  /* 0x00005f80ff0577ac */ /* 0x000eac0008000800 */
[----:B------:R-:W3:Y:S01]  /*0030*/  LDC R12, c[0x0][0x360] ;  /* 0x0000d800ff0c7b82 */ /* 0x000ee20000000800 */
[----:B0-----:R-:W-:Y:S01]  /*0040*/  VIADD R1, R1, 0xffffffe0 ;  /* 0xffffffe001017836 */ /* 0x001fe20000000000 */
[----:B------:R-:W1:Y:S01]  /*0050*/  S2R R11, SR_CTAID.Y ;  /* 0x00000000000b7919 */ /* 0x000e620000002600 */
[----:B------:R-:W0:Y:S01]  /*0060*/  LDCU UR4, c[0x0][0x2f8] ;  /* 0x00005f00ff0477ac */ /* 0x000e220008000800 */
[----:B------:R-:W-:Y:S01]  /*0070*/  BSSY.RECONVERGENT B0, `(.L_x_0) ;  /* 0x0000019000007945 */ /* 0x000fe20003800200 */
[----:B------:R-:W4:Y:S03]  /*0080*/  S2R R9, SR_TID.Y ;  /* 0x0000000000097919 */ /* 0x000f260000002200 */
[----:B------:R-:W4:Y:S01]  /*0090*/  LDC R13, c[0x0][0x364] ;  /* 0x0000d900ff0d7b82 */ /* 0x000f220000000800 */
[----:B------:R-:W3:Y:S01]  /*00a0*/  S2R R8, SR_TID.X ;  /* 0x0000000000087919 */ /* 0x000ee20000002100 */
[----:B0-----:R-:W-:-:S04]  /*00b0*/  IADD3 R6, P1, PT, R1, UR4, RZ ;  /* 0x0000000401067c10 */ /* 0x001fc8000ff3e0ff */
[----:B--2---:R-:W-:Y:S01]  /*00c0*/  IADD3.X R7, PT, PT, RZ, UR5, RZ, P1, !PT ;  /* 0x00000005ff077c10 */ /* 0x004fe20008ffe4ff */
[----:B-1----:R-:W-:-:S04]  /*00d0*/  IMAD.IADD R0, R10, 0x1, R11 ;  /* 0x000000010a007824 */ /* 0x002fc800078e020b */
[----:B----4-:R-:W-:-:S04]  /*00e0*/  IMAD R3, R9, R13, R0 ;  /* 0x0000000d09037224 */ /* 0x010fc800078e0200 */
[----:B---3--:R-:W-:-:S05]  /*00f0*/  IMAD R3, R8, R12, R3 ;  /* 0x0000000c08037224 */ /* 0x008fca00078e0203 */
[----:B------:R-:W-:-:S13]  /*0100*/  ISETP.GE.U32.AND P0, PT, R3, 0x2, PT ;  /* 0x000000020300780c */ /* 0x000fda0003f06070 */
[----:B------:R-:W-:Y:S05]  /*0110*/  @!P0 BRA `(.L_x_1) ;  /* 0x0000000000388947 */ /* 0x000fea0003800000 */
[----:B------:R-:W-:Y:S01]  /*0120*/  HFMA2 R5, -RZ, RZ, 0, 5.9604644775390625e-08 ;  /* 0x00000001ff057431 */ /* 0x000fe200000001ff */
[----:B------:R-:W-:Y:S01]  /*0130*/  BSSY.RECONVERGENT B1, `(.L_x_2) ;  /* 0x000000a000017945 */ /* 0x000fe20003800200 */
[----:B------:R-:W-:Y:S02]  /*0140*/  IMAD.MOV.U32 R0, RZ, RZ, RZ ;  /* 0x000000ffff007224 */ /* 0x000fe400078e00ff */
[----:B------:R-:W-:-:S07]  /*0150*/  IMAD.MOV.U32 R2, RZ, RZ, RZ ;  /* 0x000000ffff027224 */ /* 0x000fce00078e00ff */
.L_x_3:
[----:B------:R-:W-:Y:S02]  /*0160*/  ISETP.GE.AND P0, PT, R2, R3, PT ;  /* 0x000000030200720c */ /* 0x000fe40003f06270 */
[----:B------:R-:W-:Y:S01]  /*0170*/  MOV R4, R5 ;  /* 0x0000000500047202 */ /* 0x000fe20000000f00 */
[----:B------:R-:W-:Y:S01]  /*0180*/  IMAD.IADD R5, R5, 0x1, R0 ;  /* 0x0000000105057824 */ /* 0x000fe200078e0200 */
[----:B------:R-:W-:-:S03]  /*0190*/  MOV R14, R2 ;  /* 0x00000002000e7202 */ /* 0x000fc60000000f00 */
[----:B------:R-:W-:Y:S01]  /*01a0*/  IMAD.MOV.U32 R0, RZ, RZ, R4 ;  /* 0x000000ffff007224 */ /* 0x000fe200078e0004 */
[----:B------:R-:W-:-:S05]  /*01b0*/  MOV R2, R5 ;  /* 0x0000000500027202 */ /* 0x000fca0000000f00 */
[----:B------:R-:W-:Y:S05]  /*01c0*/  @!P0 BRA `(.L_x_3) ;  /* 0xfffffffc00e48947 */ /* 0x000fea000383ffff */
[----:B------:R-:W-:Y:S05]  /*01d0*/  BSYNC.RECONVERGENT B1 ;  /* 0x0000000000017941 */ /* 0x000fea0003800200 */
.L_x_2:
[----:B------:R-:W-:-:S13]  /*01e0*/  ISETP.NE.AND P0, PT, R14, R3, PT ;  /* 0x000000030e00720c */ /* 0x000fda0003f05270 */
[----:B------:R-:W-:Y:S05]  /*01f0*/  @P0 EXIT ;  /* 0x000000000000094d */ /* 0x000fea0003800000 */
.L_x_1:
[----:B------:R-:W-:Y:S05]  /*0200*/  BSYNC.RECONVERGENT B0 ;  /* 0x0000000000007941 */ /* 0x000fea0003800200 */
.L_x_0:
[----:B------:R-:W0:Y:S01]  /*0210*/  LDC R14, c[0x0][0x370] ;  /* 0x0000dc00ff0e7b82 */ /* 0x000e220000000800 */
[----:B------:R-:W-:Y:S01]  /*0220*/  MOV R0, 0x0 ;  /* 0x0000000000007802 */ /* 0x000fe20000000f00 */
[----:B------:R1:W-:Y:S01]  /*0230*/  STL.128 [R1], R8 ;  /* 0x0000000801007387 */ /* 0x0003e20000100c00 */
[----:B------:R-:W2:Y:S05]  /*0240*/  LDCU.64 UR4, c[0x4][0x8] ;  /* 0x01000100ff0477ac */ /* 0x000eaa0008000a00 */
[----:B------:R-:W0:Y:S08]  /*0250*/  LDC R15, c[0x0][0x374] ;  /* 0x0000dd00ff0f7b82 */ /* 0x000e300000000800 */
[----:B------:R1:W3:Y:S01]  /*0260*/  LDC.64 R2, c[0x4][R0] ;  /* 0x0100000000027b82 */ /* 0x0002e20000000a00 */
[----:B--2---:R-:W-:Y:S01]  /*0270*/  IMAD.U32 R4, RZ, RZ, UR4 ;  /* 0x00000004ff047e24 */ /* 0x004fe2000f8e00ff */
[----:B------:R-:W-:Y:S01]  /*0280*/  MOV R5, UR5 ;  /* 0x0000000500057c02 */ /* 0x000fe20008000f00 */
[----:B0-----:R1:W-:Y:S06]  /*0290*/  STL.128 [R1+0x10], R12 ;  /* 0x0000100c01007387 */ /* 0x0013ec0000100c00 */
[----:B------:R-:W-:-:S07]  /*02a0*/  LEPC R20, `(.L_x_4) ;  /* 0x000000001014794e */ /* 0x000fce0000000000 */
[----:B-1-3--:R-:W-:Y:S05]  /*02b0*/  CALL.ABS.NOINC R2 ;  /* 0x0000000002007343 */ /* 0x00afea0003c00000 */
.L_x_4:
[----:B------:R-:W-:Y:S05]  /*02c0*/  EXIT ;  /* 0x000000000000794d */ /* 0x000fea0003800000 */
.L_x_5:
[----:B------:R-:W-:-:S00]  /*02d0*/  BRA `(.L_x_5) ;  /* 0xfffffffc00fc7947 */ /* 0x000fc0000383ffff */
[----:B------:R-:W-:-:S00]  /*02e0*/  NOP ;  /* 0x0000000000007918 */ /* 0x000fc00000000000 */
        /* <DEDUP_REMOVED lines=9> */
.L_x_6:


//--------------------- .nv.global.init           --------------------------
	.section	.nv.global.init,"aw",@progbits
.nv.global.init:
	.type		$str,@object
	.size		$str,(.L_0 - $str)
$str:
        /*0000*/ 	.byte	0x74, 0x68, 0x72, 0x65, 0x61, 0x64, 0x49, 0x64, 0x78, 0x3a, 0x20, 0x28, 0x25, 0x64, 0x2c, 0x20
        /*0010*/ 	.byte	0x25, 0x64, 0x29, 0x20, 0x20, 0x62, 0x6c, 0x6f, 0x63, 0x6b, 0x49, 0x64, 0x78, 0x3a, 0x20, 0x28
        /*0020*/ 	.byte	0x25, 0x64, 0x2c, 0x20, 0x25, 0x64, 0x29, 0x20, 0x0a, 0x62, 0x6c, 0x6f, 0x63, 0x6b, 0x44, 0x69
        /*0030*/ 	.byte	0x6d, 0x3a, 0x20, 0x28, 0x25, 0x64, 0x2c, 0x20, 0x25, 0x64, 0x29, 0x20, 0x20, 0x67, 0x72, 0x69
        /*0040*/ 	.byte	0x64, 0x44, 0x69, 0x6d, 0x3a, 0x20, 0x28, 0x25, 0x64, 0x2c, 0x20, 0x25, 0x64, 0x29, 0x0a, 0x0a
        /*0050*/ 	.byte	0x00
.L_0:


//--------------------- .nv.shared.reserved.0     --------------------------
	.section	.nv.shared.reserved.0,"aw",@nobits
	.weak		__nv_reservedSMEM_offset_0_alias
	.size		__nv_reservedSMEM_offset_0_alias, 0, 64
	.other		__nv_reservedSMEM_offset_0_alias,@"STO_CUDA_RESERVED_SHARED STV_DEFAULT"
__nv_reservedSMEM_offset_0_alias:
	.zero		0
	.zero		64


//--------------------- .nv.constant0._Z10checkIndexv --------------------------
	.section	.nv.constant0._Z10checkIndexv,"a",@progbits
	.sectionflags	@""
	.align	4
.nv.constant0._Z10checkIndexv:
	.zero		896


//--------------------- SYMBOLS --------------------------

	.type		.nv.reservedSmem.offset0,@object
	.size		.nv.reservedSmem.offset0,0x4
	.type		vprintf,@function
